//
// Generated by NVIDIA NVVM Compiler
//
// Compiler Build ID: CL-36424714
// Cuda compilation tools, release 13.0, V13.0.88
// Based on NVVM 20.0.0
//

.version 9.0
.target sm_100
.address_size 64

	// .globl	_Z13inverseMatrixPdS_ii

.visible .entry _Z13inverseMatrixPdS_ii(
	.param .u64 .ptr .align 1 _Z13inverseMatrixPdS_ii_param_0,
	.param .u64 .ptr .align 1 _Z13inverseMatrixPdS_ii_param_1,
	.param .u32 _Z13inverseMatrixPdS_ii_param_2,
	.param .u32 _Z13inverseMatrixPdS_ii_param_3
)
{
	.reg .pred 	%p<16>;
	.reg .b32 	%r<87>;
	.reg .b64 	%rd<58>;
	.reg .b64 	%fd<61>;

	ld.param.u64 	%rd7, [_Z13inverseMatrixPdS_ii_param_0];
	ld.param.u64 	%rd8, [_Z13inverseMatrixPdS_ii_param_1];
	ld.param.u32 	%r53, [_Z13inverseMatrixPdS_ii_param_2];
	ld.param.u32 	%r54, [_Z13inverseMatrixPdS_ii_param_3];
	cvta.to.global.u64 	%rd1, %rd8;
	cvta.to.global.u64 	%rd2, %rd7;
	setp.lt.s32 	%p1, %r53, 1;
	@%p1 bra 	$L__BB0_22;
	mov.u32 	%r1, %ctaid.x;
	mul.lo.s32 	%r2, %r54, %r1;
	mov.u32 	%r3, %tid.x;
	add.s32 	%r56, %r2, %r3;
	mul.wide.u32 	%rd9, %r56, 8;
	add.s64 	%rd3, %rd2, %rd9;
	add.s64 	%rd4, %rd1, %rd9;
	and.b32  	%r4, %r53, 3;
	setp.lt.u32 	%p2, %r53, 4;
	mov.b32 	%r81, 0;
	@%p2 bra 	$L__BB0_16;
	and.b32  	%r81, %r53, 2147483644;
	mul.lo.s32 	%r80, %r54, 3;
	shl.b32 	%r7, %r54, 2;
	add.s32 	%r79, %r3, %r80;
	add.s32 	%r78, %r2, 1;
	shl.b32 	%r77, %r54, 1;
	add.s32 	%r76, %r3, %r77;
	add.s32 	%r74, %r3, %r54;
	neg.s32 	%r73, %r1;
	add.s32 	%r14, %r7, 4;
	mov.b64 	%rd57, 0;
	mov.b32 	%r72, 0;
	mov.u32 	%r71, %r3;
	mov.u32 	%r75, %r54;
$L__BB0_3:
	cvt.u32.u64 	%r25, %rd57;
	setp.eq.s32 	%p3, %r73, 0;
	@%p3 bra 	$L__BB0_6;
	mul.wide.s32 	%rd11, %r72, 8;
	add.s64 	%rd12, %rd2, %rd11;
	ld.global.f64 	%fd1, [%rd12];
	setp.eq.f64 	%p4, %fd1, 0d0000000000000000;
	@%p4 bra 	$L__BB0_6;
	add.s32 	%r58, %r78, -1;
	mul.wide.u32 	%rd13, %r58, 8;
	add.s64 	%rd14, %rd2, %rd13;
	ld.global.f64 	%fd6, [%rd14];
	div.rn.f64 	%fd7, %fd6, %fd1;
	mul.wide.u32 	%rd15, %r71, 8;
	add.s64 	%rd16, %rd2, %rd15;
	ld.global.f64 	%fd8, [%rd16];
	mul.f64 	%fd9, %fd8, %fd7;
	ld.global.f64 	%fd10, [%rd3];
	sub.f64 	%fd11, %fd10, %fd9;
	st.global.f64 	[%rd3], %fd11;
	add.s64 	%rd17, %rd1, %rd15;
	ld.global.f64 	%fd12, [%rd17];
	mul.f64 	%fd13, %fd7, %fd12;
	ld.global.f64 	%fd14, [%rd4];
	sub.f64 	%fd15, %fd14, %fd13;
	st.global.f64 	[%rd4], %fd15;
$L__BB0_6:
	add.s32 	%r59, %r25, 1;
	setp.eq.s32 	%p5, %r1, %r59;
	@%p5 bra 	$L__BB0_9;
	cvt.s64.s32 	%rd18, %r75;
	add.s64 	%rd19, %rd57, %rd18;
	shl.b64 	%rd20, %rd19, 3;
	add.s64 	%rd21, %rd2, %rd20;
	ld.global.f64 	%fd2, [%rd21+8];
	setp.eq.f64 	%p6, %fd2, 0d0000000000000000;
	@%p6 bra 	$L__BB0_9;
	mul.wide.u32 	%rd22, %r78, 8;
	add.s64 	%rd23, %rd2, %rd22;
	ld.global.f64 	%fd16, [%rd23];
	div.rn.f64 	%fd17, %fd16, %fd2;
	mul.wide.u32 	%rd24, %r74, 8;
	add.s64 	%rd25, %rd2, %rd24;
	ld.global.f64 	%fd18, [%rd25];
	mul.f64 	%fd19, %fd18, %fd17;
	ld.global.f64 	%fd20, [%rd3];
	sub.f64 	%fd21, %fd20, %fd19;
	st.global.f64 	[%rd3], %fd21;
	add.s64 	%rd26, %rd1, %rd24;
	ld.global.f64 	%fd22, [%rd26];
	mul.f64 	%fd23, %fd17, %fd22;
	ld.global.f64 	%fd24, [%rd4];
	sub.f64 	%fd25, %fd24, %fd23;
	st.global.f64 	[%rd4], %fd25;
$L__BB0_9:
	add.s32 	%r60, %r25, 2;
	setp.eq.s32 	%p7, %r1, %r60;
	@%p7 bra 	$L__BB0_12;
	cvt.s64.s32 	%rd27, %r77;
	add.s64 	%rd28, %rd57, %rd27;
	shl.b64 	%rd29, %rd28, 3;
	add.s64 	%rd30, %rd2, %rd29;
	ld.global.f64 	%fd3, [%rd30+16];
	setp.eq.f64 	%p8, %fd3, 0d0000000000000000;
	@%p8 bra 	$L__BB0_12;
	add.s32 	%r61, %r78, 1;
	mul.wide.u32 	%rd31, %r61, 8;
	add.s64 	%rd32, %rd2, %rd31;
	ld.global.f64 	%fd26, [%rd32];
	div.rn.f64 	%fd27, %fd26, %fd3;
	mul.wide.u32 	%rd33, %r76, 8;
	add.s64 	%rd34, %rd2, %rd33;
	ld.global.f64 	%fd28, [%rd34];
	mul.f64 	%fd29, %fd28, %fd27;
	ld.global.f64 	%fd30, [%rd3];
	sub.f64 	%fd31, %fd30, %fd29;
	st.global.f64 	[%rd3], %fd31;
	add.s64 	%rd35, %rd1, %rd33;
	ld.global.f64 	%fd32, [%rd35];
	mul.f64 	%fd33, %fd27, %fd32;
	ld.global.f64 	%fd34, [%rd4];
	sub.f64 	%fd35, %fd34, %fd33;
	st.global.f64 	[%rd4], %fd35;
$L__BB0_12:
	add.s32 	%r62, %r25, 3;
	setp.eq.s32 	%p9, %r1, %r62;
	@%p9 bra 	$L__BB0_15;
	cvt.s64.s32 	%rd36, %r80;
	add.s64 	%rd37, %rd57, %rd36;
	shl.b64 	%rd38, %rd37, 3;
	add.s64 	%rd39, %rd2, %rd38;
	ld.global.f64 	%fd4, [%rd39+24];
	setp.eq.f64 	%p10, %fd4, 0d0000000000000000;
	@%p10 bra 	$L__BB0_15;
	add.s32 	%r63, %r78, 2;
	mul.wide.u32 	%rd40, %r63, 8;
	add.s64 	%rd41, %rd2, %rd40;
	ld.global.f64 	%fd36, [%rd41];
	div.rn.f64 	%fd37, %fd36, %fd4;
	mul.wide.u32 	%rd42, %r79, 8;
	add.s64 	%rd43, %rd2, %rd42;
	ld.global.f64 	%fd38, [%rd43];
	mul.f64 	%fd39, %fd38, %fd37;
	ld.global.f64 	%fd40, [%rd3];
	sub.f64 	%fd41, %fd40, %fd39;
	st.global.f64 	[%rd3], %fd41;
	add.s64 	%rd44, %rd1, %rd42;
	ld.global.f64 	%fd42, [%rd44];
	mul.f64 	%fd43, %fd37, %fd42;
	ld.global.f64 	%fd44, [%rd4];
	sub.f64 	%fd45, %fd44, %fd43;
	st.global.f64 	[%rd4], %fd45;
$L__BB0_15:
	add.s64 	%rd57, %rd57, 4;
	cvt.u32.u64 	%r64, %rd57;
	add.s32 	%r80, %r80, %r7;
	add.s32 	%r79, %r79, %r7;
	add.s32 	%r78, %r78, 4;
	add.s32 	%r77, %r77, %r7;
	add.s32 	%r76, %r76, %r7;
	add.s32 	%r75, %r75, %r7;
	add.s32 	%r74, %r74, %r7;
	add.s32 	%r73, %r73, 4;
	add.s32 	%r72, %r72, %r14;
	add.s32 	%r71, %r71, %r7;
	setp.ne.s32 	%p11, %r64, %r81;
	@%p11 bra 	$L__BB0_3;
$L__BB0_16:
	setp.eq.s32 	%p12, %r4, 0;
	@%p12 bra 	$L__BB0_22;
	add.s32 	%r86, %r81, %r2;
	add.s32 	%r38, %r54, 1;
	mul.lo.s32 	%r65, %r81, %r54;
	add.s32 	%r85, %r65, %r81;
	add.s32 	%r84, %r3, %r65;
	sub.s32 	%r83, %r81, %r1;
	neg.s32 	%r82, %r4;
$L__BB0_18:
	.pragma "nounroll";
	setp.eq.s32 	%p13, %r83, 0;
	@%p13 bra 	$L__BB0_21;
	mul.wide.s32 	%rd45, %r85, 8;
	add.s64 	%rd46, %rd2, %rd45;
	ld.global.f64 	%fd5, [%rd46];
	setp.eq.f64 	%p14, %fd5, 0d0000000000000000;
	@%p14 bra 	$L__BB0_21;
	mul.wide.u32 	%rd47, %r86, 8;
	add.s64 	%rd48, %rd2, %rd47;
	ld.global.f64 	%fd46, [%rd48];
	div.rn.f64 	%fd47, %fd46, %fd5;
	mul.wide.u32 	%rd49, %r84, 8;
	add.s64 	%rd50, %rd2, %rd49;
	ld.global.f64 	%fd48, [%rd50];
	mul.f64 	%fd49, %fd48, %fd47;
	ld.global.f64 	%fd50, [%rd3];
	sub.f64 	%fd51, %fd50, %fd49;
	st.global.f64 	[%rd3], %fd51;
	add.s64 	%rd51, %rd1, %rd49;
	ld.global.f64 	%fd52, [%rd51];
	mul.f64 	%fd53, %fd47, %fd52;
	ld.global.f64 	%fd54, [%rd4];
	sub.f64 	%fd55, %fd54, %fd53;
	st.global.f64 	[%rd4], %fd55;
$L__BB0_21:
	add.s32 	%r86, %r86, 1;
	add.s32 	%r85, %r85, %r38;
	add.s32 	%r84, %r84, %r54;
	add.s32 	%r83, %r83, 1;
	add.s32 	%r82, %r82, 1;
	setp.ne.s32 	%p15, %r82, 0;
	@%p15 bra 	$L__BB0_18;
$L__BB0_22:
	mov.u32 	%r66, %ctaid.x;
	mul.lo.s32 	%r67, %r54, %r66;
	add.s32 	%r68, %r67, %r66;
	mul.wide.u32 	%rd52, %r68, 8;
	add.s64 	%rd53, %rd2, %rd52;
	ld.global.f64 	%fd56, [%rd53];
	mov.u32 	%r69, %tid.x;
	add.s32 	%r70, %r67, %r69;
	mul.wide.u32 	%rd54, %r70, 8;
	add.s64 	%rd55, %rd2, %rd54;
	ld.global.f64 	%fd57, [%rd55];
	div.rn.f64 	%fd58, %fd57, %fd56;
	st.global.f64 	[%rd55], %fd58;
	add.s64 	%rd56, %rd1, %rd54;
	ld.global.f64 	%fd59, [%rd56];
	div.rn.f64 	%fd60, %fd59, %fd56;
	st.global.f64 	[%rd56], %fd60;
	ret;

}


// ===== COMPILED SASS (sm_100) =====

	.target	sm_100

	.elftype	@"ET_EXEC"


//--------------------- .note.nv.tkinfo           --------------------------
	.section	.note.nv.tkinfo,"",@"SHT_NOTE"
	.sectionflags	@"SHF_NOTE_NV_TKINFO"
	.tkinfo
        /*0018*/ 	.word	0x00000002
        /*0030*/ 	.string	""
        /*0030*/ 	.string	"ptxas"
        /*0030*/ 	.string	"Cuda compilation tools, release 13.0, V13.0.88"
        /*0030*/ 	.string	"Build cuda_13.0.r13.0/compiler.36424714_0"
        /*0030*/ 	.string	"-arch sm_100 -m 64 "



//--------------------- .note.nv.cuinfo           --------------------------
	.section	.note.nv.cuinfo,"",@"SHT_NOTE"
	.sectionflags	@"SHF_NOTE_NV_CUINFO"
        /*0018*/ 	.short	0x0002
        /*001a*/ 	.short	0x0064
        /*001c*/ 	.short	0x0082
	.zero		2


//--------------------- .nv.info                  --------------------------
	.section	.nv.info,"",@"SHT_CUDA_INFO"
	.align	4


	//----- nvinfo : EIATTR_REGCOUNT
	.align		4
        /*0000*/ 	.byte	0x04, 0x2f
        /*0002*/ 	.short	(.L_1 - .L_0)
	.align		4
.L_0:
        /*0004*/ 	.word	index@(_Z13inverseMatrixPdS_ii)
        /*0008*/ 	.word	0x00000028


	//----- nvinfo : EIATTR_FRAME_SIZE
	.align		4
.L_1:
        /*000c*/ 	.byte	0x04, 0x11
        /*000e*/ 	.short	(.L_3 - .L_2)
	.align		4
.L_2:
        /*0010*/ 	.word	index@($__internal_0_$__cuda_sm20_div_rn_f64_full)
        /*0014*/ 	.word	0x00000000


	//----- nvinfo : EIATTR_FRAME_SIZE
	.align		4
.L_3:
        /*0018*/ 	.byte	0x04, 0x11
        /*001a*/ 	.short	(.L_5 - .L_4)
	.align		4
.L_4:
        /*001c*/ 	.word	index@(_Z13inverseMatrixPdS_ii)
        /*0020*/ 	.word	0x00000000


	//----- nvinfo : EIATTR_MIN_STACK_SIZE
	.align		4
.L_5:
        /*0024*/ 	.byte	0x04, 0x12
        /*0026*/ 	.short	(.L_7 - .L_6)
	.align		4
.L_6:
        /*0028*/ 	.word	index@(_Z13inverseMatrixPdS_ii)
        /*002c*/ 	.word	0x00000000
.L_7:


//--------------------- .nv.compat                --------------------------
	.section	.nv.compat,"",@"SHT_CUDA_COMPAT_INFO"
	.align	4
        /*0000*/ 	.byte	0x02, 0x09, 0x00, 0x00, 0x02, 0x02, 0x01, 0x00, 0x02, 0x05, 0x05, 0x00, 0x03, 0x07, 0x01, 0x01
        /*0010*/ 	.byte	0x02, 0x03, 0x00, 0x00, 0x02, 0x06, 0x01, 0x00, 0x04, 0x0b, 0x08, 0x00, 0x01, 0x00, 0x00, 0x00
        /*0020*/ 	.byte	0x00, 0x00, 0x00, 0x00


//--------------------- .nv.info._Z13inverseMatrixPdS_ii --------------------------
	.section	.nv.info._Z13inverseMatrixPdS_ii,"",@"SHT_CUDA_INFO"
	.sectionflags	@""
	.align	4


	//----- nvinfo : EIATTR_CUDA_API_VERSION
	.align		4
        /*0000*/ 	.byte	0x04, 0x37
        /*0002*/ 	.short	(.L_9 - .L_8)
.L_8:
        /*0004*/ 	.word	0x00000082


	//----- nvinfo : EIATTR_KPARAM_INFO
	.align		4
.L_9:
        /*0008*/ 	.byte	0x04, 0x17
        /*000a*/ 	.short	(.L_11 - .L_10)
.L_10:
        /*000c*/ 	.word	0x00000000
        /*0010*/ 	.short	0x0003
        /*0012*/ 	.short	0x0014
        /*0014*/ 	.byte	0x00, 0xf0, 0x11, 0x00


	//----- nvinfo : EIATTR_KPARAM_INFO
	.align		4
.L_11:
        /*0018*/ 	.byte	0x04, 0x17
        /*001a*/ 	.short	(.L_13 - .L_12)
.L_12:
        /*001c*/ 	.word	0x00000000
        /*0020*/ 	.short	0x0002
        /*0022*/ 	.short	0x0010
        /*0024*/ 	.byte	0x00, 0xf0, 0x11, 0x00


	//----- nvinfo : EIATTR_KPARAM_INFO
	.align		4
.L_13:
        /*0028*/ 	.byte	0x04, 0x17
        /*002a*/ 	.short	(.L_15 - .L_14)
.L_14:
        /*002c*/ 	.word	0x00000000
        /*0030*/ 	.short	0x0001
        /*0032*/ 	.short	0x0008
        /*0034*/ 	.byte	0x00, 0xf5, 0x21, 0x00


	//----- nvinfo : EIATTR_KPARAM_INFO
	.align		4
.L_15:
        /*0038*/ 	.byte	0x04, 0x17
        /*003a*/ 	.short	(.L_17 - .L_16)
.L_16:
        /*003c*/ 	.word	0x00000000
        /*0040*/ 	.short	0x0000
        /*0042*/ 	.short	0x0000
        /*0044*/ 	.byte	0x00, 0xf5, 0x21, 0x00


	//----- nvinfo : EIATTR_SPARSE_MMA_MASK
	.align		4
.L_17:
        /*0048*/ 	.byte	0x03, 0x50
        /*004a*/ 	.short	0x0000


	//----- nvinfo : EIATTR_MAXREG_COUNT
	.align		4
        /*004c*/ 	.byte	0x03, 0x1b
        /*004e*/ 	.short	0x00ff


	//----- nvinfo : EIATTR_MERCURY_ISA_VERSION
	.align		4
        /*0050*/ 	.byte	0x03, 0x5f
        /*0052*/ 	.short	0x0101


	//----- nvinfo : EIATTR_VRC_CTA_INIT_COUNT
	.align		4
        /*0054*/ 	.byte	0x02, 0x4a
	.zero		1
	.zero		1


	//----- nvinfo : EIATTR_EXIT_INSTR_OFFSETS
	.align		4
        /*0058*/ 	.byte	0x04, 0x1c
        /*005a*/ 	.short	(.L_19 - .L_18)


	//   ....[0]....
.L_18:
        /*005c*/ 	.word	0x00001510


	//----- nvinfo : EIATTR_CRS_STACK_SIZE
	.align		4
.L_19:
        /*0060*/ 	.byte	0x04, 0x1e
        /*0062*/ 	.short	(.L_21 - .L_20)
.L_20:
        /*0064*/ 	.word	0x00000000


	//----- nvinfo : EIATTR_CBANK_PARAM_SIZE
	.align		4
.L_21:
        /*0068*/ 	.byte	0x03, 0x19
        /*006a*/ 	.short	0x0018


	//----- nvinfo : EIATTR_PARAM_CBANK
	.align		4
        /*006c*/ 	.byte	0x04, 0x0a
        /*006e*/ 	.short	(.L_23 - .L_22)
	.align		4
.L_22:
        /*0070*/ 	.word	index@(.nv.constant0._Z13inverseMatrixPdS_ii)
        /*0074*/ 	.short	0x0380
        /*0076*/ 	.short	0x0018


	//----- nvinfo : EIATTR_SW_WAR
	.align		4
.L_23:
        /*0078*/ 	.byte	0x04, 0x36
        /*007a*/ 	.short	(.L_25 - .L_24)
.L_24:
        /*007c*/ 	.word	0x00000008
.L_25:


//--------------------- .nv.callgraph             --------------------------
	.section	.nv.callgraph,"",@"SHT_CUDA_CALLGRAPH"
	.align	4
	.sectionentsize	8
	.align		4
        /*0000*/ 	.word	0x00000000
	.align		4
        /*0004*/ 	.word	0xffffffff
	.align		4
        /*0008*/ 	.word	0x00000000
	.align		4
        /*000c*/ 	.word	0xfffffffe
	.align		4
        /*0010*/ 	.word	0x00000000
	.align		4
        /*0014*/ 	.word	0xfffffffd
	.align		4
        /*0018*/ 	.word	0x00000000
	.align		4
        /*001c*/ 	.word	0xfffffffc


//--------------------- .text._Z13inverseMatrixPdS_ii --------------------------
	.section	.text._Z13inverseMatrixPdS_ii,"ax",@progbits
	.align	128
        .global         _Z13inverseMatrixPdS_ii
        .type           _Z13inverseMatrixPdS_ii,@function
        .size           _Z13inverseMatrixPdS_ii,(.L_x_24 - _Z13inverseMatrixPdS_ii)
        .other          _Z13inverseMatrixPdS_ii,@"STO_CUDA_ENTRY STV_DEFAULT"
_Z13inverseMatrixPdS_ii:
.text._Z13inverseMatrixPdS_ii:
[----:B------:R-:W-:Y:S01]  /*0000*/  LDC R1, c[0x0][0x37c] ;  /* 0x0000df00ff017b82 */ /* 0x000fe20000000800 */
[----:B------:R-:W0:Y:S01]  /*0010*/  LDCU UR5, c[0x0][0x390] ;  /* 0x00007200ff0577ac */ /* 0x000e220008000800 */
[----:B------:R-:W1:Y:S01]  /*0020*/  LDCU.64 UR12, c[0x0][0x358] ;  /* 0x00006b00ff0c77ac */ /* 0x000e620008000a00 */
[----:B0-----:R-:W-:-:S09]  /*0030*/  UISETP.GE.AND UP0, UPT, UR5, 0x1, UPT ;  /* 0x000000010500788c */ /* 0x001fd2000bf06270 */
[----:B-1----:R-:W-:Y:S05]  /*0040*/  BRA.U !UP0, `(.L_x_0) ;  /* 0x0000001108447547 */ /* 0x002fea000b800000 */
[----:B------:R-:W0:Y:S01]  /*0050*/  S2R R0, SR_TID.X ;  /* 0x0000000000007919 */ /* 0x000e220000002100 */
[----:B------:R-:W0:Y:S01]  /*0060*/  S2UR UR8, SR_CTAID.X ;  /* 0x00000000000879c3 */ /* 0x000e220000002500 */
[----:B------:R-:W1:Y:S01]  /*0070*/  LDCU UR9, c[0x0][0x394] ;  /* 0x00007280ff0977ac */ /* 0x000e620008000800 */
[----:B------:R-:W-:Y:S02]  /*0080*/  UISETP.GE.U32.AND UP0, UPT, UR5, 0x4, UPT ;  /* 0x000000040500788c */ /* 0x000fe4000bf06070 */
[----:B------:R-:W-:-:S04]  /*0090*/  ULOP3.LUT UR7, UR5, 0x3, URZ, 0xc0, !UPT ;  /* 0x0000000305077892 */ /* 0x000fc8000f8ec0ff */
[----:B------:R-:W2:Y:S01]  /*00a0*/  LDC.64 R12, c[0x0][0x380] ;  /* 0x0000e000ff0c7b82 */ /* 0x000ea20000000a00 */
[----:B------:R-:W-:-:S07]  /*00b0*/  UMOV UR4, URZ ;  /* 0x000000ff00047c82 */ /* 0x000fce0008000000 */
[----:B------:R-:W3:Y:S01]  /*00c0*/  LDC.64 R14, c[0x0][0x388] ;  /* 0x0000e200ff0e7b82 */ /* 0x000ee20000000a00 */
[----:B-1----:R-:W-:-:S04]  /*00d0*/  IMAD.U32 R3, RZ, RZ, UR9 ;  /* 0x00000009ff037e24 */ /* 0x002fc8000f8e00ff */
[----:B0-----:R-:W-:-:S04]  /*00e0*/  IMAD R3, R3, UR8, R0 ;  /* 0x0000000803037c24 */ /* 0x001fc8000f8e0200 */
[----:B--2---:R-:W-:-:S04]  /*00f0*/  IMAD.WIDE.U32 R12, R3, 0x8, R12 ;  /* 0x00000008030c7825 */ /* 0x004fc800078e000c */
[----:B---3--:R-:W-:Y:S01]  /*0100*/  IMAD.WIDE.U32 R14, R3, 0x8, R14 ;  /* 0x00000008030e7825 */ /* 0x008fe200078e000e */
[----:B------:R-:W-:Y:S06]  /*0110*/  BRA.U !UP0, `(.L_x_1) ;  /* 0x0000000d08247547 */ /* 0x000fec000b800000 */
[----:B------:R-:W0:Y:S01]  /*0120*/  LDC.64 R16, c[0x0][0x380] ;  /* 0x0000e000ff107b82 */ /* 0x000e220000000a00 */
[----:B------:R-:W-:Y:S02]  /*0130*/  UIMAD UR15, UR9, 0x3, URZ ;  /* 0x00000003090f78a4 */ /* 0x000fe4000f8e02ff */
[C---:B------:R-:W-:Y:S01]  /*0140*/  VIADD R5, R0.reuse, UR9 ;  /* 0x0000000900057c36 */ /* 0x040fe20008000000 */
[----:B------:R-:W-:Y:S01]  /*0150*/  USHF.L.U32 UR16, UR9, 0x1, URZ ;  /* 0x0000000109107899 */ /* 0x000fe200080006ff */
[----:B------:R-:W-:Y:S01]  /*0160*/  IMAD.MOV.U32 R7, RZ, RZ, RZ ;  /* 0x000000ffff077224 */ /* 0x000fe200078e00ff */
[----:B------:R-:W-:Y:S01]  /*0170*/  ULOP3.LUT UR4, UR5, 0x7ffffffc, URZ, 0xc0, !UPT ;  /* 0x7ffffffc05047892 */ /* 0x000fe2000f8ec0ff */
[----:B------:R-:W-:Y:S01]  /*0180*/  MOV R8, R0 ;  /* 0x0000000000087202 */ /* 0x000fe20000000f00 */
[----:B------:R-:W-:Y:S01]  /*0190*/  UIMAD UR5, UR8, UR9, 0x1 ;  /* 0x00000001080574a4 */ /* 0x000fe2000f8e0209 */
[----:B------:R-:W1:Y:S01]  /*01a0*/  LDC.64 R18, c[0x0][0x380] ;  /* 0x0000e000ff127b82 */ /* 0x000e620000000a00 */
[C---:B------:R-:W-:Y:S01]  /*01b0*/  VIADD R9, R0.reuse, UR15 ;  /* 0x0000000f00097c36 */ /* 0x040fe20008000000 */
[----:B------:R-:W2:Y:S01]  /*01c0*/  LDCU UR18, c[0x0][0x394] ;  /* 0x00007280ff1277ac */ /* 0x000ea20008000800 */
[----:B------:R-:W-:-:S02]  /*01d0*/  VIADD R31, R0, UR16 ;  /* 0x00000010001f7c36 */ /* 0x000fc40008000000 */
[----:B------:R-:W-:Y:S01]  /*01e0*/  MOV R33, UR5 ;  /* 0x0000000500217c02 */ /* 0x000fe20008000f00 */
[----:B------:R-:W3:Y:S02]  /*01f0*/  LDCU UR11, c[0x0][0x394] ;  /* 0x00007280ff0b77ac */ /* 0x000ee40008000800 */
[----:B------:R-:W4:Y:S01]  /*0200*/  LDC.64 R20, c[0x0][0x388] ;  /* 0x0000e200ff147b82 */ /* 0x000f220000000a00 */
[----:B------:R-:W0:Y:S01]  /*0210*/  LDCU.64 UR20, c[0x0][0x380] ;  /* 0x00007000ff1477ac */ /* 0x000e220008000a00 */
[----:B------:R-:W-:Y:S02]  /*0220*/  ULEA UR14, UR9, 0x4, 0x2 ;  /* 0x00000004090e7891 */ /* 0x000fe4000f8e10ff */
[----:B------:R-:W-:Y:S01]  /*0230*/  UIADD3 UR17, UPT, UPT, -UR8, URZ, URZ ;  /* 0x000000ff08117290 */ /* 0x000fe2000fffe1ff */
[----:B------:R-:W-:Y:S01]  /*0240*/  UMOV UR5, URZ ;  /* 0x000000ff00057c82 */ /* 0x000fe20008000000 */
[----:B------:R-:W-:-:S10]  /*0250*/  UMOV UR6, URZ ;  /* 0x000000ff00067c82 */ /* 0x000fd40008000000 */
.L_x_10:
[----:B------:R-:W-:-:S09]  /*0260*/  UISETP.NE.AND UP0, UPT, UR17, URZ, UPT ;  /* 0x000000ff1100728c */ /* 0x000fd2000bf05270 */
[----:B0-----:R-:W-:Y:S05]  /*0270*/  BRA.U !UP0, `(.L_x_2) ;  /* 0x00000001088c7547 */ /* 0x001fea000b800000 */
[----:B0-----:R-:W-:-:S06]  /*0280*/  IMAD.WIDE R24, R7, 0x8, R16 ;  /* 0x0000000807187825 */ /* 0x001fcc00078e0210 */
[----:B------:R-:W5:Y:S02]  /*0290*/  LDG.E.64 R24, desc[UR12][R24.64] ;  /* 0x0000000c18187981 */ /* 0x000f64000c1e1b00 */
[----:B-----5:R-:W-:-:S14]  /*02a0*/  DSETP.NEU.AND P0, PT, R24, RZ, PT ;  /* 0x000000ff1800722a */ /* 0x020fdc0003f0d000 */
[----:B------:R-:W-:Y:S05]  /*02b0*/  @!P0 BRA `(.L_x_2) ;  /* 0x00000000007c8947 */ /* 0x000fea0003800000 */
[----:B------:R-:W-:-:S04]  /*02c0*/  VIADD R27, R33, 0xffffffff ;  /* 0xffffffff211b7836 */ /* 0x000fc80000000000 */
[----:B------:R-:W-:-:S06]  /*02d0*/  IMAD.WIDE.U32 R26, R27, 0x8, R16 ;  /* 0x000000081b1a7825 */ /* 0x000fcc00078e0010 */
[----:B------:R-:W5:Y:S01]  /*02e0*/  LDG.E.64 R26, desc[UR12][R26.64] ;  /* 0x0000000c1a1a7981 */ /* 0x000f62000c1e1b00 */
[----:B------:R-:W0:Y:S01]  /*02f0*/  MUFU.RCP64H R3, R25 ;  /* 0x0000001900037308 */ /* 0x000e220000001800 */
[----:B------:R-:W-:-:S06]  /*0300*/  IMAD.MOV.U32 R2, RZ, RZ, 0x1 ;  /* 0x00000001ff027424 */ /* 0x000fcc00078e00ff */
[----:B0-----:R-:W-:-:S08]  /*0310*/  DFMA R10, -R24, R2, 1 ;  /* 0x3ff00000180a742b */ /* 0x001fd00000000102 */
[----:B------:R-:W-:-:S08]  /*0320*/  DFMA R10, R10, R10, R10 ;  /* 0x0000000a0a0a722b */ /* 0x000fd0000000000a */
[----:B------:R-:W-:-:S08]  /*0330*/  DFMA R10, R2, R10, R2 ;  /* 0x0000000a020a722b */ /* 0x000fd00000000002 */
[----:B------:R-:W-:-:S08]  /*0340*/  DFMA R2, -R24, R10, 1 ;  /* 0x3ff000001802742b */ /* 0x000fd0000000010a */
[----:B------:R-:W-:-:S08]  /*0350*/  DFMA R2, R10, R2, R10 ;  /* 0x000000020a02722b */ /* 0x000fd0000000000a */
[----:B-----5:R-:W-:Y:S01]  /*0360*/  DMUL R10, R26, R2 ;  /* 0x000000021a0a7228 */ /* 0x020fe20000000000 */
[----:B------:R-:W-:-:S07]  /*0370*/  FSETP.GEU.AND P1, PT, |R27|, 6.5827683646048100446e-37, PT ;  /* 0x036000001b00780b */ /* 0x000fce0003f2e200 */
[----:B------:R-:W-:-:S08]  /*0380*/  DFMA R22, -R24, R10, R26 ;  /* 0x0000000a1816722b */ /* 0x000fd0000000011a */
[----:B------:R-:W-:-:S10]  /*0390*/  DFMA R2, R2, R22, R10 ;  /* 0x000000160202722b */ /* 0x000fd4000000000a */
[----:B------:R-:W-:-:S05]  /*03a0*/  FFMA R4, RZ, R25, R3 ;  /* 0x00000019ff047223 */ /* 0x000fca0000000003 */
[----:B------:R-:W-:-:S13]  /*03b0*/  FSETP.GT.AND P0, PT, |R4|, 1.469367938527859385e-39, PT ;  /* 0x001000000400780b */ /* 0x000fda0003f04200 */
[----:B------:R-:W-:Y:S05]  /*03c0*/  @P0 BRA P1, `(.L_x_3) ;  /* 0x0000000000100947 */ /* 0x000fea0000800000 */
[----:B------:R-:W-:-:S07]  /*03d0*/  MOV R2, 0x3f0 ;  /* 0x000003f000027802 */ /* 0x000fce0000000f00 */
[----:B-1234-:R-:W-:Y:S05]  /*03e0*/  CALL.REL.NOINC `($__internal_0_$__cuda_sm20_div_rn_f64_full) ;  /* 0x00000010004c7944 */ /* 0x01efea0003c00000 */
[----:B------:R-:W-:Y:S01]  /*03f0*/  MOV R2, R34 ;  /* 0x0000002200027202 */ /* 0x000fe20000000f00 */
[----:B------:R-:W-:-:S07]  /*0400*/  IMAD.MOV.U32 R3, RZ, RZ, R35 ;  /* 0x000000ffff037224 */ /* 0x000fce00078e0023 */
.L_x_3:
[C---:B-1----:R-:W-:Y:S01]  /*0410*/  IMAD.WIDE.U32 R10, R8.reuse, 0x8, R18 ;  /* 0x00000008080a7825 */ /* 0x042fe200078e0012 */
[----:B------:R-:W5:Y:S05]  /*0420*/  LDG.E.64 R22, desc[UR12][R12.64] ;  /* 0x0000000c0c167981 */ /* 0x000f6a000c1e1b00 */
[----:B------:R-:W5:Y:S01]  /*0430*/  LDG.E.64 R10, desc[UR12][R10.64] ;  /* 0x0000000c0a0a7981 */ /* 0x000f62000c1e1b00 */
[----:B----4-:R-:W-:Y:S01]  /*0440*/  IMAD.WIDE.U32 R24, R8, 0x8, R20 ;  /* 0x0000000808187825 */ /* 0x010fe200078e0014 */
[----:B-----5:R-:W-:-:S07]  /*0450*/  DFMA R22, -R10, R2, R22 ;  /* 0x000000020a16722b */ /* 0x020fce0000000116 */
[----:B------:R0:W-:Y:S04]  /*0460*/  STG.E.64 desc[UR12][R12.64], R22 ;  /* 0x000000160c007986 */ /* 0x0001e8000c101b0c */
[----:B------:R-:W4:Y:S04]  /*0470*/  LDG.E.64 R24, desc[UR12][R24.64] ;  /* 0x0000000c18187981 */ /* 0x000f28000c1e1b00 */
[----:B------:R-:W4:Y:S02]  /*0480*/  LDG.E.64 R26, desc[UR12][R14.64] ;  /* 0x0000000c0e1a7981 */ /* 0x000f24000c1e1b00 */
[----:B----4-:R-:W-:-:S07]  /*0490*/  DFMA R26, R24, -R2, R26 ;  /* 0x80000002181a722b */ /* 0x010fce000000001a */
[----:B------:R0:W-:Y:S04]  /*04a0*/  STG.E.64 desc[UR12][R14.64], R26 ;  /* 0x0000001a0e007986 */ /* 0x0001e8000c101b0c */
.L_x_2:
[----:B------:R-:W-:-:S04]  /*04b0*/  UIADD3 UR9, UPT, UPT, UR5, 0x1, URZ ;  /* 0x0000000105097890 */ /* 0x000fc8000fffe0ff */
[----:B------:R-:W-:-:S09]  /*04c0*/  UISETP.NE.AND UP0, UPT, UR8, UR9, UPT ;  /* 0x000000090800728c */ /* 0x000fd2000bf05270 */
[----:B------:R-:W-:Y:S05]  /*04d0*/  BRA.U !UP0, `(.L_x_4) ;  /* 0x00000001089c7547 */ /* 0x000fea000b800000 */
[----:B--2---:R-:W-:-:S04]  /*04e0*/  UIADD3 UR9, UP0, UPT, UR18, UR5, URZ ;  /* 0x0000000512097290 */ /* 0x004fc8000ff1e0ff */
[----:B------:R-:W-:Y:S02]  /*04f0*/  ULEA.HI.X.SX32 UR10, UR18, UR6, 0x1, UP0 ;  /* 0x00000006120a7291 */ /* 0x000fe400080f0eff */
[----:B0-----:R-:W-:-:S04]  /*0500*/  ULEA UR19, UP0, UR9, UR20, 0x3 ;  /* 0x0000001409137291 */ /* 0x001fc8000f8018ff */
[----:B------:R-:W-:Y:S02]  /*0510*/  ULEA.HI.X UR9, UR9, UR21, UR10, 0x3, UP0 ;  /* 0x0000001509097291 */ /* 0x000fe400080f1c0a */
[----:B------:R-:W-:-:S04]  /*0520*/  IMAD.U32 R24, RZ, RZ, UR19 ;  /* 0x00000013ff187e24 */ /* 0x000fc8000f8e00ff */
[----:B------:R-:W-:-:S06]  /*0530*/  MOV R25, UR9 ;  /* 0x0000000900197c02 */ /* 0x000fcc0008000f00 */
[----:B------:R-:W2:Y:S02]  /*0540*/  LDG.E.64 R24, desc[UR12][R24.64+0x8] ;  /* 0x0000080c18187981 */ /* 0x000ea4000c1e1b00 */
[----:B--2---:R-:W-:-:S14]  /*0550*/  DSETP.NEU.AND P0, PT, R24, RZ, PT ;  /* 0x000000ff1800722a */ /* 0x004fdc0003f0d000 */
[----:B------:R-:W-:Y:S05]  /*0560*/  @!P0 BRA `(.L_x_4) ;  /* 0x0000000000788947 */ /* 0x000fea0003800000 */
[----:B------:R-:W-:-:S06]  /*0570*/  IMAD.WIDE.U32 R26, R33, 0x8, R16 ;  /* 0x00000008211a7825 */ /* 0x000fcc00078e0010 */
[----:B------:R-:W2:Y:S01]  /*0580*/  LDG.E.64 R26, desc[UR12][R26.64] ;  /* 0x0000000c1a1a7981 */ /* 0x000ea2000c1e1b00 */
[----:B------:R-:W0:Y:S01]  /*0590*/  MUFU.RCP64H R3, R25 ;  /* 0x0000001900037308 */ /* 0x000e220000001800 */
[----:B------:R-:W-:-:S06]  /*05a0*/  IMAD.MOV.U32 R2, RZ, RZ, 0x1 ;  /* 0x00000001ff027424 */ /* 0x000fcc00078e00ff */
[----:B0-----:R-:W-:-:S08]  /*05b0*/  DFMA R10, -R24, R2, 1 ;  /* 0x3ff00000180a742b */ /* 0x001fd00000000102 */
[----:B------:R-:W-:-:S08]  /*05c0*/  DFMA R10, R10, R10, R10 ;  /* 0x0000000a0a0a722b */ /* 0x000fd0000000000a */
[----:B------:R-:W-:-:S08]  /*05d0*/  DFMA R10, R2, R10, R2 ;  /* 0x0000000a020a722b */ /* 0x000fd00000000002 */
[----:B------:R-:W-:-:S08]  /*05e0*/  DFMA R2, -R24, R10, 1 ;  /* 0x3ff000001802742b */ /* 0x000fd0000000010a */
[----:B------:R-:W-:-:S08]  /*05f0*/  DFMA R2, R10, R2, R10 ;  /* 0x000000020a02722b */ /* 0x000fd0000000000a */
[----:B--2---:R-:W-:Y:S01]  /*0600*/  DMUL R10, R26, R2 ;  /* 0x000000021a0a7228 */ /* 0x004fe20000000000 */
[----:B------:R-:W-:-:S07]  /*0610*/  FSETP.GEU.AND P1, PT, |R27|, 6.5827683646048100446e-37, PT ;  /* 0x036000001b00780b */ /* 0x000fce0003f2e200 */
[----:B------:R-:W-:-:S08]  /*0620*/  DFMA R22, -R24, R10, R26 ;  /* 0x0000000a1816722b */ /* 0x000fd0000000011a */
[----:B------:R-:W-:-:S10]  /*0630*/  DFMA R2, R2, R22, R10 ;  /* 0x000000160202722b */ /* 0x000fd4000000000a */
[----:B------:R-:W-:-:S05]  /*0640*/  FFMA R4, RZ, R25, R3 ;  /* 0x00000019ff047223 */ /* 0x000fca0000000003 */
[----:B------:R-:W-:-:S13]  /*0650*/  FSETP.GT.AND P0, PT, |R4|, 1.469367938527859385e-39, PT ;  /* 0x001000000400780b */ /* 0x000fda0003f04200 */
[----:B------:R-:W-:Y:S05]  /*0660*/  @P0 BRA P1, `(.L_x_5) ;  /* 0x0000000000100947 */ /* 0x000fea0000800000 */
[----:B------:R-:W-:-:S07]  /*0670*/  MOV R2, 0x690 ;  /* 0x0000069000027802 */ /* 0x000fce0000000f00 */
[----:B-1-34-:R-:W-:Y:S05]  /*0680*/  CALL.REL.NOINC `($__internal_0_$__cuda_sm20_div_rn_f64_full) ;  /* 0x0000000c00a47944 */ /* 0x01afea0003c00000 */
[----:B------:R-:W-:Y:S01]  /*0690*/  IMAD.MOV.U32 R2, RZ, RZ, R34 ;  /* 0x000000ffff027224 */ /* 0x000fe200078e0022 */
[----:B------:R-:W-:-:S07]  /*06a0*/  MOV R3, R35 ;  /* 0x0000002300037202 */ /* 0x000fce0000000f00 */
.L_x_5:
[C---:B-1----:R-:W-:Y:S01]  /*06b0*/  IMAD.WIDE.U32 R10, R5.reuse, 0x8, R18 ;  /* 0x00000008050a7825 */ /* 0x042fe200078e0012 */
[----:B------:R-:W2:Y:S05]  /*06c0*/  LDG.E.64 R22, desc[UR12][R12.64] ;  /* 0x0000000c0c167981 */ /* 0x000eaa000c1e1b00 */
[----:B------:R-:W2:Y:S01]  /*06d0*/  LDG.E.64 R10, desc[UR12][R10.64] ;  /* 0x0000000c0a0a7981 */ /* 0x000ea2000c1e1b00 */
[----:B----4-:R-:W-:Y:S01]  /*06e0*/  IMAD.WIDE.U32 R24, R5, 0x8, R20 ;  /* 0x0000000805187825 */ /* 0x010fe200078e0014 */
[----:B--2---:R-:W-:-:S07]  /*06f0*/  DFMA R22, -R10, R2, R22 ;  /* 0x000000020a16722b */ /* 0x004fce0000000116 */
[----:B------:R0:W-:Y:S04]  /*0700*/  STG.E.64 desc[UR12][R12.64], R22 ;  /* 0x000000160c007986 */ /* 0x0001e8000c101b0c */
[----:B------:R-:W2:Y:S04]  /*0710*/  LDG.E.64 R24, desc[UR12][R24.64] ;  /* 0x0000000c18187981 */ /* 0x000ea8000c1e1b00 */
[----:B------:R-:W2:Y:S02]  /*0720*/  LDG.E.64 R26, desc[UR12][R14.64] ;  /* 0x0000000c0e1a7981 */ /* 0x000ea4000c1e1b00 */
[----:B--2---:R-:W-:-:S07]  /*0730*/  DFMA R26, R24, -R2, R26 ;  /* 0x80000002181a722b */ /* 0x004fce000000001a */
[----:B------:R0:W-:Y:S04]  /*0740*/  STG.E.64 desc[UR12][R14.64], R26 ;  /* 0x0000001a0e007986 */ /* 0x0001e8000c101b0c */
.L_x_4:
[----:B------:R-:W-:-:S04]  /*0750*/  UIADD3 UR9, UPT, UPT, UR5, 0x2, URZ ;  /* 0x0000000205097890 */ /* 0x000fc8000fffe0ff */
[----:B------:R-:W-:-:S09]  /*0760*/  UISETP.NE.AND UP0, UPT, UR8, UR9, UPT ;  /* 0x000000090800728c */ /* 0x000fd2000bf05270 */
[----:B------:R-:W-:Y:S05]  /*0770*/  BRA.U !UP0, `(.L_x_6) ;  /* 0x0000000108a07547 */ /* 0x000fea000b800000 */
[----:B------:R-:W-:-:S04]  /*0780*/  UIADD3 UR9, UP0, UPT, UR16, UR5, URZ ;  /* 0x0000000510097290 */ /* 0x000fc8000ff1e0ff */
[----:B------:R-:W-:Y:S02]  /*0790*/  ULEA.HI.X.SX32 UR10, UR16, UR6, 0x1, UP0 ;  /* 0x00000006100a7291 */ /* 0x000fe400080f0eff */
[----:B0-----:R-:W-:-:S04]  /*07a0*/  ULEA UR19, UP0, UR9, UR20, 0x3 ;  /* 0x0000001409137291 */ /* 0x001fc8000f8018ff */
[----:B------:R-:W-:Y:S02]  /*07b0*/  ULEA.HI.X UR9, UR9, UR21, UR10, 0x3, UP0 ;  /* 0x0000001509097291 */ /* 0x000fe400080f1c0a */
[----:B------:R-:W-:-:S04]  /*07c0*/  IMAD.U32 R24, RZ, RZ, UR19 ;  /* 0x00000013ff187e24 */ /* 0x000fc8000f8e00ff */
[----:B------:R-:W-:-:S06]  /*07d0*/  IMAD.U32 R25, RZ, RZ, UR9 ;  /* 0x00000009ff197e24 */ /* 0x000fcc000f8e00ff */
[----:B------:R-:W5:Y:S02]  /*07e0*/  LDG.E.64 R24, desc[UR12][R24.64+0x10] ;  /* 0x0000100c18187981 */ /* 0x000f64000c1e1b00 */
[----:B-----5:R-:W-:-:S14]  /*07f0*/  DSETP.NEU.AND P0, PT, R24, RZ, PT ;  /* 0x000000ff1800722a */ /* 0x020fdc0003f0d000 */
[----:B------:R-:W-:Y:S05]  /*0800*/  @!P0 BRA `(.L_x_6) ;  /* 0x00000000007c8947 */ /* 0x000fea0003800000 */
[----:B------:R-:W-:-:S05]  /*0810*/  IADD3 R27, PT, PT, R33, 0x1, RZ ;  /* 0x00000001211b7810 */ /* 0x000fca0007ffe0ff */
        /* <DEDUP_REMOVED lines=18> */
[----:B------:R-:W-:Y:S01]  /*0940*/  IMAD.MOV.U32 R2, RZ, RZ, R34 ;  /* 0x000000ffff027224 */ /* 0x000fe200078e0022 */
[----:B------:R-:W-:-:S07]  /*0950*/  MOV R3, R35 ;  /* 0x0000002300037202 */ /* 0x000fce0000000f00 */
.L_x_7:
        /* <DEDUP_REMOVED lines=10> */
.L_x_6:
        /* <DEDUP_REMOVED lines=33> */
.L_x_9:
        /* <DEDUP_REMOVED lines=10> */
.L_x_8:
[----:B------:R-:W-:Y:S01]  /*0cb0*/  UIADD3 UR5, UP0, UPT, UR5, 0x4, URZ ;  /* 0x0000000405057890 */ /* 0x000fe2000ff1e0ff */
[----:B------:R-:W-:Y:S01]  /*0cc0*/  IADD3 R33, PT, PT, R33, 0x4, RZ ;  /* 0x0000000421217810 */ /* 0x000fe20007ffe0ff */
[----:B---3--:R-:W-:Y:S01]  /*0cd0*/  UMOV UR9, UR11 ;  /* 0x0000000b00097c82 */ /* 0x008fe20008000000 */
[----:B------:R-:W-:Y:S01]  /*0ce0*/  VIADD R7, R7, UR14 ;  /* 0x0000000e07077c36 */ /* 0x000fe20008000000 */
[----:B------:R-:W-:Y:S01]  /*0cf0*/  UIADD3.X UR6, UPT, UPT, URZ, UR6, URZ, UP0, !UPT ;  /* 0x00000006ff067290 */ /* 0x000fe200087fe4ff */
[----:B------:R-:W-:Y:S01]  /*0d00*/  IMAD.U32 R2, RZ, RZ, UR9 ;  /* 0x00000009ff027e24 */ /* 0x000fe2000f8e00ff */
[----:B------:R-:W-:Y:S02]  /*0d10*/  UISETP.NE.AND UP0, UPT, UR5, UR4, UPT ;  /* 0x000000040500728c */ /* 0x000fe4000bf05270 */
[----:B------:R-:W-:Y:S01]  /*0d20*/  UIADD3 UR17, UPT, UPT, UR17, 0x4, URZ ;  /* 0x0000000411117890 */ /* 0x000fe2000fffe0ff */
[C---:B------:R-:W-:Y:S01]  /*0d30*/  IMAD R9, R2.reuse, 0x4, R9 ;  /* 0x0000000402097824 */ /* 0x040fe200078e0209 */
[C---:B------:R-:W-:Y:S01]  /*0d40*/  LEA R31, R2.reuse, R31, 0x2 ;  /* 0x0000001f021f7211 */ /* 0x040fe200078e10ff */
[C---:B------:R-:W-:Y:S01]  /*0d50*/  IMAD R5, R2.reuse, 0x4, R5 ;  /* 0x0000000402057824 */ /* 0x040fe200078e0205 */
[----:B------:R-:W-:Y:S01]  /*0d60*/  ULEA UR15, UR9, UR15, 0x2 ;  /* 0x0000000f090f7291 */ /* 0x000fe2000f8e10ff */
[----:B------:R-:W-:Y:S01]  /*0d70*/  IMAD R8, R2, 0x4, R8 ;  /* 0x0000000402087824 */ /* 0x000fe200078e0208 */
[----:B------:R-:W-:-:S02]  /*0d80*/  ULEA UR16, UR9, UR16, 0x2 ;  /* 0x0000001009107291 */ /* 0x000fc4000f8e10ff */
[----:B--2---:R-:W-:Y:S01]  /*0d90*/  ULEA UR18, UR9, UR18, 0x2 ;  /* 0x0000001209127291 */ /* 0x004fe2000f8e10ff */
[----:B------:R-:W-:Y:S11]  /*0da0*/  BRA.U UP0, `(.L_x_10) ;  /* 0xfffffff5002c7547 */ /* 0x000ff6000b83ffff */
.L_x_1:
[----:B------:R-:W-:-:S09]  /*0db0*/  UISETP.NE.AND UP0, UPT, UR7, URZ, UPT ;  /* 0x000000ff0700728c */ /* 0x000fd2000bf05270 */
[----:B------:R-:W-:Y:S05]  /*0dc0*/  BRA.U !UP0, `(.L_x_0) ;  /* 0x0000000108e47547 */ /* 0x000fea000b800000 */
[----:B------:R-:W2:Y:S01]  /*0dd0*/  LDC.64 R8, c[0x0][0x380] ;  /* 0x0000e000ff087b82 */ /* 0x000ea20000000a00 */
[----:B------:R-:W-:Y:S01]  /*0de0*/  IMAD.U32 R5, RZ, RZ, UR9 ;  /* 0x00000009ff057e24 */ /* 0x000fe2000f8e00ff */
[----:B------:R-:W3:Y:S03]  /*0df0*/  LDCU.64 UR14, c[0x0][0x380] ;  /* 0x00007000ff0e77ac */ /* 0x000ee60008000a00 */
[----:B------:R-:W-:Y:S01]  /*0e00*/  IMAD R5, R5, UR4, R0 ;  /* 0x0000000405057c24 */ /* 0x000fe2000f8e0200 */
[----:B------:R-:W1:Y:S02]  /*0e10*/  LDCU UR11, c[0x0][0x394] ;  /* 0x00007280ff0b77ac */ /* 0x000e640008000800 */
[----:B0-----:R-:W0:Y:S01]  /*0e20*/  LDC.64 R16, c[0x0][0x388] ;  /* 0x0000e200ff107b82 */ /* 0x001e220000000a00 */
[----:B------:R-:W-:Y:S02]  /*0e30*/  UIMAD UR6, UR8, UR9, UR4 ;  /* 0x00000009080672a4 */ /* 0x000fe4000f8e0204 */
[----:B------:R-:W-:-:S02]  /*0e40*/  UIMAD UR10, UR4, UR9, UR4 ;  /* 0x00000009040a72a4 */ /* 0x000fc4000f8e0204 */
[----:B------:R-:W-:Y:S02]  /*0e50*/  UIADD3 UR7, UPT, UPT, -UR7, URZ, URZ ;  /* 0x000000ff07077290 */ /* 0x000fe4000fffe1ff */
[----:B------:R-:W-:-:S12]  /*0e60*/  UIADD3 UR5, UPT, UPT, -UR8, UR4, URZ ;  /* 0x0000000408057290 */ /* 0x000fd8000fffe1ff */
.L_x_13:
[----:B------:R-:W-:Y:S02]  /*0e70*/  UISETP.NE.AND UP0, UPT, UR5, URZ, UPT ;  /* 0x000000ff0500728c */ /* 0x000fe4000bf05270 */
[----:B------:R-:W-:-:S04]  /*0e80*/  UIADD3 UR7, UPT, UPT, UR7, 0x1, URZ ;  /* 0x0000000107077890 */ /* 0x000fc8000fffe0ff */
[----:B------:R-:W-:-:S03]  /*0e90*/  UISETP.NE.AND UP1, UPT, UR7, URZ, UPT ;  /* 0x000000ff0700728c */ /* 0x000fc6000bf25270 */
[----:B0-----:R-:W-:Y:S08]  /*0ea0*/  BRA.U !UP0, `(.L_x_11) ;  /* 0x0000000108987547 */ /* 0x001ff0000b800000 */
[----:B---3--:R-:W-:-:S06]  /*0eb0*/  UIMAD.WIDE UR8, UR10, 0x8, UR14 ;  /* 0x000000080a0878a5 */ /* 0x008fcc000f8e020e */
[----:B------:R-:W-:Y:S01]  /*0ec0*/  MOV R24, UR8 ;  /* 0x0000000800187c02 */ /* 0x000fe20008000f00 */
[----:B------:R-:W-:-:S06]  /*0ed0*/  IMAD.U32 R25, RZ, RZ, UR9 ;  /* 0x00000009ff197e24 */ /* 0x000fcc000f8e00ff */
[----:B------:R-:W3:Y:S02]  /*0ee0*/  LDG.E.64 R24, desc[UR12][R24.64] ;  /* 0x0000000c18187981 */ /* 0x000ee4000c1e1b00 */
[----:B---3--:R-:W-:-:S14]  /*0ef0*/  DSETP.NEU.AND P0, PT, R24, RZ, PT ;  /* 0x000000ff1800722a */ /* 0x008fdc0003f0d000 */
[----:B------:R-:W-:Y:S05]  /*0f00*/  @!P0 BRA `(.L_x_11) ;  /* 0x0000000000808947 */ /* 0x000fea0003800000 */
[----:B------:R-:W-:-:S06]  /*0f10*/  UIMAD.WIDE.U32 UR8, UR6, 0x8, UR14 ;  /* 0x00000008060878a5 */ /* 0x000fcc000f8e000e */
[----:B------:R-:W-:Y:S01]  /*0f20*/  IMAD.U32 R26, RZ, RZ, UR8 ;  /* 0x00000008ff1a7e24 */ /* 0x000fe2000f8e00ff */
[----:B------:R-:W-:-:S06]  /*0f30*/  MOV R27, UR9 ;  /* 0x00000009001b7c02 */ /* 0x000fcc0008000f00 */
[----:B------:R-:W3:Y:S01]  /*0f40*/  LDG.E.64 R26, desc[UR12][R26.64] ;  /* 0x0000000c1a1a7981 */ /* 0x000ee2000c1e1b00 */
[----:B------:R-:W5:Y:S01]  /*0f50*/  MUFU.RCP64H R3, R25 ;  /* 0x0000001900037308 */ /* 0x000f620000001800 */
[----:B------:R-:W-:-:S06]  /*0f60*/  IMAD.MOV.U32 R2, RZ, RZ, 0x1 ;  /* 0x00000001ff027424 */ /* 0x000fcc00078e00ff */
[----:B-----5:R-:W-:-:S08]  /*0f70*/  DFMA R6, -R24, R2, 1 ;  /* 0x3ff000001806742b */ /* 0x020fd00000000102 */
[----:B------:R-:W-:-:S08]  /*0f80*/  DFMA R6, R6, R6, R6 ;  /* 0x000000060606722b */ /* 0x000fd00000000006 */
[----:B------:R-:W-:-:S08]  /*0f90*/  DFMA R6, R2, R6, R2 ;  /* 0x000000060206722b */ /* 0x000fd00000000002 */
[----:B------:R-:W-:-:S08]  /*0fa0*/  DFMA R2, -R24, R6, 1 ;  /* 0x3ff000001802742b */ /* 0x000fd00000000106 */
[----:B------:R-:W-:-:S08]  /*0fb0*/  DFMA R2, R6, R2, R6 ;  /* 0x000000020602722b */ /* 0x000fd00000000006 */
[----:B---3--:R-:W-:Y:S01]  /*0fc0*/  DMUL R6, R26, R2 ;  /* 0x000000021a067228 */ /* 0x008fe20000000000 */
[----:B------:R-:W-:-:S07]  /*0fd0*/  FSETP.GEU.AND P1, PT, |R27|, 6.5827683646048100446e-37, PT ;  /* 0x036000001b00780b */ /* 0x000fce0003f2e200 */
[----:B------:R-:W-:-:S08]  /*0fe0*/  DFMA R10, -R24, R6, R26 ;  /* 0x00000006180a722b */ /* 0x000fd0000000011a */
[----:B------:R-:W-:-:S10]  /*0ff0*/  DFMA R2, R2, R10, R6 ;  /* 0x0000000a0202722b */ /* 0x000fd40000000006 */
[----:B------:R-:W-:-:S05]  /*1000*/  FFMA R0, RZ, R25, R3 ;  /* 0x00000019ff007223 */ /* 0x000fca0000000003 */
[----:B------:R-:W-:-:S13]  /*1010*/  FSETP.GT.AND P0, PT, |R0|, 1.469367938527859385e-39, PT ;  /* 0x001000000000780b */ /* 0x000fda0003f04200 */
[----:B------:R-:W-:Y:S05]  /*1020*/  @P0 BRA P1, `(.L_x_12) ;  /* 0x0000000000100947 */ /* 0x000fea0000800000 */
[----:B------:R-:W-:-:S07]  /*1030*/  MOV R2, 0x1050 ;  /* 0x0000105000027802 */ /* 0x000fce0000000f00 */
[----:B012-4-:R-:W-:Y:S05]  /*1040*/  CALL.REL.NOINC `($__internal_0_$__cuda_sm20_div_rn_f64_full) ;  /* 0x0000000400347944 */ /* 0x017fea0003c00000 */
[----:B------:R-:W-:Y:S01]  /*1050*/  IMAD.MOV.U32 R2, RZ, RZ, R34 ;  /* 0x000000ffff027224 */ /* 0x000fe200078e0022 */
[----:B------:R-:W-:-:S07]  /*1060*/  MOV R3, R35 ;  /* 0x0000002300037202 */ /* 0x000fce0000000f00 */
.L_x_12:
[C---:B--2---:R-:W-:Y:S01]  /*1070*/  IMAD.WIDE.U32 R6, R5.reuse, 0x8, R8 ;  /* 0x0000000805067825 */ /* 0x044fe200078e0008 */
[----:B------:R-:W2:Y:S05]  /*1080*/  LDG.E.64 R10, desc[UR12][R12.64] ;  /* 0x0000000c0c0a7981 */ /* 0x000eaa000c1e1b00 */
[----:B------:R-:W2:Y:S01]  /*1090*/  LDG.E.64 R6, desc[UR12][R6.64] ;  /* 0x0000000c06067981 */ /* 0x000ea2000c1e1b00 */
[----:B01----:R-:W-:Y:S01]  /*10a0*/  IMAD.WIDE.U32 R18, R5, 0x8, R16 ;  /* 0x0000000805127825 */ /* 0x003fe200078e0010 */
[----:B--2---:R-:W-:-:S07]  /*10b0*/  DFMA R10, -R6, R2, R10 ;  /* 0x00000002060a722b */ /* 0x004fce000000010a */
[----:B------:R0:W-:Y:S04]  /*10c0*/  STG.E.64 desc[UR12][R12.64], R10 ;  /* 0x0000000a0c007986 */ /* 0x0001e8000c101b0c */
[----:B------:R-:W2:Y:S04]  /*10d0*/  LDG.E.64 R18, desc[UR12][R18.64] ;  /* 0x0000000c12127981 */ /* 0x000ea8000c1e1b00 */
[----:B----4-:R-:W2:Y:S02]  /*10e0*/  LDG.E.64 R20, desc[UR12][R14.64] ;  /* 0x0000000c0e147981 */ /* 0x010ea4000c1e1b00 */
[----:B--2---:R-:W-:-:S07]  /*10f0*/  DFMA R20, R18, -R2, R20 ;  /* 0x800000021214722b */ /* 0x004fce0000000014 */
[----:B------:R0:W-:Y:S04]  /*1100*/  STG.E.64 desc[UR12][R14.64], R20 ;  /* 0x000000140e007986 */ /* 0x0001e8000c101b0c */
.L_x_11:
[----:B-1----:R-:W-:Y:S01]  /*1110*/  VIADD R5, R5, UR11 ;  /* 0x0000000b05057c36 */ /* 0x002fe20008000000 */
[----:B------:R-:W-:Y:S02]  /*1120*/  UIADD3 UR6, UPT, UPT, UR6, 0x1, URZ ;  /* 0x0000000106067890 */ /* 0x000fe4000fffe0ff */
[----:B------:R-:W-:Y:S02]  /*1130*/  UIADD3.X UR10, UPT, UPT, UR10, UR11, URZ, UPT, !UPT ;  /* 0x0000000b0a0a7290 */ /* 0x000fe4000bffe4ff */
[----:B------:R-:W-:Y:S01]  /*1140*/  UIADD3 UR5, UPT, UPT, UR5, 0x1, URZ ;  /* 0x0000000105057890 */ /* 0x000fe2000fffe0ff */
[----:B------:R-:W-:Y:S11]  /*1150*/  BRA.U UP1, `(.L_x_13) ;  /* 0xfffffffd01447547 */ /* 0x000ff6000b83ffff */
.L_x_0:
[----:B------:R-:W0:Y:S01]  /*1160*/  S2R R0, SR_CTAID.X ;  /* 0x0000000000007919 */ /* 0x000e220000002500 */
[----:B------:R-:W0:Y:S08]  /*1170*/  LDC R3, c[0x0][0x394] ;  /* 0x0000e500ff037b82 */ /* 0x000e300000000800 */
[----:B--2---:R-:W2:Y:S01]  /*1180*/  LDC.64 R8, c[0x0][0x380] ;  /* 0x0000e000ff087b82 */ /* 0x004ea20000000a00 */
[----:B0-----:R-:W-:-:S04]  /*1190*/  IMAD R13, R0, R3, R0 ;  /* 0x00000003000d7224 */ /* 0x001fc800078e0200 */
[----:B--2---:R-:W-:-:S06]  /*11a0*/  IMAD.WIDE.U32 R12, R13, 0x8, R8 ;  /* 0x000000080d0c7825 */ /* 0x004fcc00078e0008 */
[----:B------:R-:W2:Y:S01]  /*11b0*/  LDG.E.64 R12, desc[UR12][R12.64] ;  /* 0x0000000c0c0c7981 */ /* 0x000ea2000c1e1b00 */
[----:B------:R-:W0:Y:S02]  /*11c0*/  S2R R2, SR_TID.X ;  /* 0x0000000000027919 */ /* 0x000e240000002100 */
[----:B0-----:R-:W-:-:S04]  /*11d0*/  IMAD R0, R0, R3, R2 ;  /* 0x0000000300007224 */ /* 0x001fc800078e0202 */
[----:B------:R-:W-:-:S05]  /*11e0*/  IMAD.WIDE.U32 R8, R0, 0x8, R8 ;  /* 0x0000000800087825 */ /* 0x000fca00078e0008 */
[----:B------:R-:W5:Y:S01]  /*11f0*/  LDG.E.64 R26, desc[UR12][R8.64] ;  /* 0x0000000c081a7981 */ /* 0x000f62000c1e1b00 */
[----:B------:R-:W-:Y:S01]  /*1200*/  IMAD.MOV.U32 R2, RZ, RZ, 0x1 ;  /* 0x00000001ff027424 */ /* 0x000fe200078e00ff */
[----:B------:R-:W-:Y:S01]  /*1210*/  BSSY.RECONVERGENT B0, `(.L_x_14) ;  /* 0x0000014000007945 */ /* 0x000fe20003800200 */
[----:B--2---:R-:W0:Y:S04]  /*1220*/  MUFU.RCP64H R3, R13 ;  /* 0x0000000d00037308 */ /* 0x004e280000001800 */
[----:B0-----:R-:W-:-:S08]  /*1230*/  DFMA R4, -R12, R2, 1 ;  /* 0x3ff000000c04742b */ /* 0x001fd00000000102 */
[----:B------:R-:W-:-:S08]  /*1240*/  DFMA R4, R4, R4, R4 ;  /* 0x000000040404722b */ /* 0x000fd00000000004 */
[----:B------:R-:W-:-:S08]  /*1250*/  DFMA R4, R2, R4, R2 ;  /* 0x000000040204722b */ /* 0x000fd00000000002 */
[----:B------:R-:W-:Y:S01]  /*1260*/  DFMA R2, -R12, R4, 1 ;  /* 0x3ff000000c02742b */ /* 0x000fe20000000104 */
[----:B-----5:R-:W-:-:S07]  /*1270*/  FSETP.GEU.AND P1, PT, |R27|, 6.5827683646048100446e-37, PT ;  /* 0x036000001b00780b */ /* 0x020fce0003f2e200 */
[----:B------:R-:W-:-:S08]  /*1280*/  DFMA R2, R4, R2, R4 ;  /* 0x000000020402722b */ /* 0x000fd00000000004 */
[----:B------:R-:W-:-:S08]  /*1290*/  DMUL R4, R26, R2 ;  /* 0x000000021a047228 */ /* 0x000fd00000000000 */
[----:B------:R-:W-:-:S08]  /*12a0*/  DFMA R6, -R12, R4, R26 ;  /* 0x000000040c06722b */ /* 0x000fd0000000011a */
[----:B------:R-:W-:-:S10]  /*12b0*/  DFMA R2, R2, R6, R4 ;  /* 0x000000060202722b */ /* 0x000fd40000000004 */
[----:B------:R-:W-:-:S05]  /*12c0*/  FFMA R4, RZ, R13, R3 ;  /* 0x0000000dff047223 */ /* 0x000fca0000000003 */
[----:B------:R-:W-:-:S13]  /*12d0*/  FSETP.GT.AND P0, PT, |R4|, 1.469367938527859385e-39, PT ;  /* 0x001000000400780b */ /* 0x000fda0003f04200 */
[----:B------:R-:W-:Y:S05]  /*12e0*/  @P0 BRA P1, `(.L_x_15) ;  /* 0x0000000000180947 */ /* 0x000fea0000800000 */
[----:B------:R-:W-:Y:S01]  /*12f0*/  MOV R24, R12 ;  /* 0x0000000c00187202 */ /* 0x000fe20000000f00 */
[----:B------:R-:W-:Y:S01]  /*1300*/  IMAD.MOV.U32 R25, RZ, RZ, R13 ;  /* 0x000000ffff197224 */ /* 0x000fe200078e000d */
[----:B------:R-:W-:-:S07]  /*1310*/  MOV R2, 0x1330 ;  /* 0x0000133000027802 */ /* 0x000fce0000000f00 */
[----:B-1-34-:R-:W-:Y:S05]  /*1320*/  CALL.REL.NOINC `($__internal_0_$__cuda_sm20_div_rn_f64_full) ;  /* 0x00000000007c7944 */ /* 0x01afea0003c00000 */
[----:B------:R-:W-:Y:S01]  /*1330*/  IMAD.MOV.U32 R2, RZ, RZ, R34 ;  /* 0x000000ffff027224 */ /* 0x000fe200078e0022 */
[----:B------:R-:W-:-:S07]  /*1340*/  MOV R3, R35 ;  /* 0x0000002300037202 */ /* 0x000fce0000000f00 */
.L_x_15:
[----:B---3--:R-:W-:Y:S05]  /*1350*/  BSYNC.RECONVERGENT B0 ;  /* 0x0000000000007941 */ /* 0x008fea0003800200 */
.L_x_14:
[----:B------:R-:W0:Y:S01]  /*1360*/  LDC.64 R14, c[0x0][0x388] ;  /* 0x0000e200ff0e7b82 */ /* 0x000e220000000a00 */
[----:B------:R2:W-:Y:S01]  /*1370*/  STG.E.64 desc[UR12][R8.64], R2 ;  /* 0x0000000208007986 */ /* 0x0005e2000c101b0c */
[----:B0-----:R-:W-:-:S05]  /*1380*/  IMAD.WIDE.U32 R14, R0, 0x8, R14 ;  /* 0x00000008000e7825 */ /* 0x001fca00078e000e */
[----:B------:R-:W3:Y:S01]  /*1390*/  LDG.E.64 R26, desc[UR12][R14.64] ;  /* 0x0000000c0e1a7981 */ /* 0x000ee2000c1e1b00 */
[----:B------:R-:W0:Y:S01]  /*13a0*/  MUFU.RCP64H R5, R13 ;  /* 0x0000000d00057308 */ /* 0x000e220000001800 */
[----:B------:R-:W-:Y:S01]  /*13b0*/  IMAD.MOV.U32 R4, RZ, RZ, 0x1 ;  /* 0x00000001ff047424 */ /* 0x000fe200078e00ff */
[----:B------:R-:W-:Y:S05]  /*13c0*/  BSSY.RECONVERGENT B0, `(.L_x_16) ;  /* 0x0000013000007945 */ /* 0x000fea0003800200 */
[----:B0-----:R-:W-:-:S08]  /*13d0*/  DFMA R6, -R12, R4, 1 ;  /* 0x3ff000000c06742b */ /* 0x001fd00000000104 */
[----:B------:R-:W-:-:S08]  /*13e0*/  DFMA R6, R6, R6, R6 ;  /* 0x000000060606722b */ /* 0x000fd00000000006 */
[----:B------:R-:W-:-:S08]  /*13f0*/  DFMA R6, R4, R6, R4 ;  /* 0x000000060406722b */ /* 0x000fd00000000004 */
[----:B------:R-:W-:-:S08]  /*1400*/  DFMA R4, -R12, R6, 1 ;  /* 0x3ff000000c04742b */ /* 0x000fd00000000106 */
[----:B------:R-:W-:-:S08]  /*1410*/  DFMA R10, R6, R4, R6 ;  /* 0x00000004060a722b */ /* 0x000fd00000000006 */
[----:B---3--:R-:W-:Y:S01]  /*1420*/  DMUL R4, R10, R26 ;  /* 0x0000001a0a047228 */ /* 0x008fe20000000000 */
[----:B------:R-:W-:-:S07]  /*1430*/  FSETP.GEU.AND P1, PT, |R27|, 6.5827683646048100446e-37, PT ;  /* 0x036000001b00780b */ /* 0x000fce0003f2e200 */
[----:B------:R-:W-:-:S08]  /*1440*/  DFMA R6, -R12, R4, R26 ;  /* 0x000000040c06722b */ /* 0x000fd0000000011a */
[----:B--2---:R-:W-:-:S10]  /*1450*/  DFMA R2, R10, R6, R4 ;  /* 0x000000060a02722b */ /* 0x004fd40000000004 */
[----:B------:R-:W-:-:S05]  /*1460*/  FFMA R0, RZ, R13, R3 ;  /* 0x0000000dff007223 */ /* 0x000fca0000000003 */
[----:B------:R-:W-:-:S13]  /*1470*/  FSETP.GT.AND P0, PT, |R0|, 1.469367938527859385e-39, PT ;  /* 0x001000000000780b */ /* 0x000fda0003f04200 */
[----:B------:R-:W-:Y:S05]  /*1480*/  @P0 BRA P1, `(.L_x_17) ;  /* 0x0000000000180947 */ /* 0x000fea0000800000 */
[----:B------:R-:W-:Y:S01]  /*1490*/  IMAD.MOV.U32 R24, RZ, RZ, R12 ;  /* 0x000000ffff187224 */ /* 0x000fe200078e000c */
[----:B------:R-:W-:Y:S02]  /*14a0*/  MOV R25, R13 ;  /* 0x0000000d00197202 */ /* 0x000fe40000000f00 */
[----:B------:R-:W-:-:S07]  /*14b0*/  MOV R2, 0x14d0 ;  /* 0x000014d000027802 */ /* 0x000fce0000000f00 */
[----:B-1--4-:R-:W-:Y:S05]  /*14c0*/  CALL.REL.NOINC `($__internal_0_$__cuda_sm20_div_rn_f64_full) ;  /* 0x0000000000147944 */ /* 0x012fea0003c00000 */
[----:B------:R-:W-:Y:S02]  /*14d0*/  IMAD.MOV.U32 R2, RZ, RZ, R34 ;  /* 0x000000ffff027224 */ /* 0x000fe400078e0022 */
[----:B------:R-:W-:-:S07]  /*14e0*/  IMAD.MOV.U32 R3, RZ, RZ, R35 ;  /* 0x000000ffff037224 */ /* 0x000fce00078e0023 */
.L_x_17:
[----:B------:R-:W-:Y:S05]  /*14f0*/  BSYNC.RECONVERGENT B0 ;  /* 0x0000000000007941 */ /* 0x000fea0003800200 */
.L_x_16:
[----:B------:R-:W-:Y:S01]  /*1500*/  STG.E.64 desc[UR12][R14.64], R2 ;  /* 0x000000020e007986 */ /* 0x000fe2000c101b0c */
[----:B------:R-:W-:Y:S05]  /*1510*/  EXIT ;  /* 0x000000000000794d */ /* 0x000fea0003800000 */
        .weak           $__internal_0_$__cuda_sm20_div_rn_f64_full
        .type           $__internal_0_$__cuda_sm20_div_rn_f64_full,@function
        .size           $__internal_0_$__cuda_sm20_div_rn_f64_full,(.L_x_24 - $__internal_0_$__cuda_sm20_div_rn_f64_full)
$__internal_0_$__cuda_sm20_div_rn_f64_full:
[C---:B------:R-:W-:Y:S01]  /*1520*/  FSETP.GEU.AND P0, PT, |R25|.reuse, 1.469367938527859385e-39, PT ;  /* 0x001000001900780b */ /* 0x040fe20003f0e200 */
[----:B------:R-:W-:Y:S01]  /*1530*/  IMAD.MOV.U32 R28, RZ, RZ, 0x1 ;  /* 0x00000001ff1c7424 */ /* 0x000fe200078e00ff */
[----:B------:R-:W-:Y:S01]  /*1540*/  LOP3.LUT R22, R25, 0x800fffff, RZ, 0xc0, !PT ;  /* 0x800fffff19167812 */ /* 0x000fe200078ec0ff */
[----:B------:R-:W-:Y:S01]  /*1550*/  BSSY.RECONVERGENT B1, `(.L_x_18) ;  /* 0x0000054000017945 */ /* 0x000fe20003800200 */
[C---:B------:R-:W-:Y:S02]  /*1560*/  FSETP.GEU.AND P2, PT, |R27|.reuse, 1.469367938527859385e-39, PT ;  /* 0x001000001b00780b */ /* 0x040fe40003f4e200 */
[----:B------:R-:W-:Y:S02]  /*1570*/  LOP3.LUT R23, R22, 0x3ff00000, RZ, 0xfc, !PT ;  /* 0x3ff0000016177812 */ /* 0x000fe400078efcff */
[----:B------:R-:W-:Y:S02]  /*1580*/  MOV R22, R24 ;  /* 0x0000001800167202 */ /* 0x000fe40000000f00 */
[----:B------:R-:W-:-:S02]  /*1590*/  LOP3.LUT R3, R27, 0x7ff00000, RZ, 0xc0, !PT ;  /* 0x7ff000001b037812 */ /* 0x000fc400078ec0ff */
[----:B------:R-:W-:Y:S01]  /*15a0*/  LOP3.LUT R6, R25, 0x7ff00000, RZ, 0xc0, !PT ;  /* 0x7ff0000019067812 */ /* 0x000fe200078ec0ff */
[----:B------:R-:W-:Y:S02]  /*15b0*/  @!P0 DMUL R22, R24, 8.98846567431157953865e+307 ;  /* 0x7fe0000018168828 */ /* 0x000fe40000000000 */
[----:B------:R-:W-:Y:S01]  /*15c0*/  IMAD.MOV.U32 R30, RZ, RZ, R3 ;  /* 0x000000ffff1e7224 */ /* 0x000fe200078e0003 */
[----:B------:R-:W-:Y:S01]  /*15d0*/  ISETP.GE.U32.AND P1, PT, R3, R6, PT ;  /* 0x000000060300720c */ /* 0x000fe20003f26070 */
[----:B------:R-:W-:Y:S01]  /*15e0*/  @!P2 IMAD.MOV.U32 R34, RZ, RZ, RZ ;  /* 0x000000ffff22a224 */ /* 0x000fe200078e00ff */
[----:B------:R-:W-:Y:S01]  /*15f0*/  @!P2 LOP3.LUT R4, R25, 0x7ff00000, RZ, 0xc0, !PT ;  /* 0x7ff000001904a812 */ /* 0x000fe200078ec0ff */
[----:B------:R-:W0:Y:S03]  /*1600*/  MUFU.RCP64H R29, R23 ;  /* 0x00000017001d7308 */ /* 0x000e260000001800 */
[----:B------:R-:W-:Y:S01]  /*1610*/  @!P2 ISETP.GE.U32.AND P3, PT, R3, R4, PT ;  /* 0x000000040300a20c */ /* 0x000fe20003f66070 */
[----:B------:R-:W-:Y:S01]  /*1620*/  IMAD.MOV.U32 R4, RZ, RZ, 0x1ca00000 ;  /* 0x1ca00000ff047424 */ /* 0x000fe200078e00ff */
[----:B------:R-:W-:-:S04]  /*1630*/  @!P0 LOP3.LUT R6, R23, 0x7ff00000, RZ, 0xc0, !PT ;  /* 0x7ff0000017068812 */ /* 0x000fc800078ec0ff */
[----:B------:R-:W-:Y:S01]  /*1640*/  @!P2 SEL R35, R4, 0x63400000, !P3 ;  /* 0x634000000423a807 */ /* 0x000fe20005800000 */
[----:B0-----:R-:W-:-:S08]  /*1650*/  DFMA R10, R28, -R22, 1 ;  /* 0x3ff000001c0a742b */ /* 0x001fd00000000816 */
[----:B------:R-:W-:-:S08]  /*1660*/  DFMA R10, R10, R10, R10 ;  /* 0x0000000a0a0a722b */ /* 0x000fd0000000000a */
[----:B------:R-:W-:Y:S01]  /*1670*/  DFMA R28, R28, R10, R28 ;  /* 0x0000000a1c1c722b */ /* 0x000fe2000000001c */
[--C-:B------:R-:W-:Y:S02]  /*1680*/  @!P2 LOP3.LUT R10, R35, 0x80000000, R27.reuse, 0xf8, !PT ;  /* 0x80000000230aa812 */ /* 0x100fe400078ef81b */
[----:B------:R-:W-:Y:S02]  /*1690*/  SEL R11, R4, 0x63400000, !P1 ;  /* 0x63400000040b7807 */ /* 0x000fe40004800000 */
[----:B------:R-:W-:Y:S02]  /*16a0*/  @!P2 LOP3.LUT R35, R10, 0x100000, RZ, 0xfc, !PT ;  /* 0x001000000a23a812 */ /* 0x000fe400078efcff */
[----:B------:R-:W-:Y:S01]  /*16b0*/  LOP3.LUT R11, R11, 0x800fffff, R27, 0xf8, !PT ;  /* 0x800fffff0b0b7812 */ /* 0x000fe200078ef81b */
[----:B------:R-:W-:Y:S01]  /*16c0*/  DFMA R36, R28, -R22, 1 ;  /* 0x3ff000001c24742b */ /* 0x000fe20000000816 */
[----:B------:R-:W-:-:S06]  /*16d0*/  MOV R10, R26 ;  /* 0x0000001a000a7202 */ /* 0x000fcc0000000f00 */
[----:B------:R-:W-:Y:S02]  /*16e0*/  @!P2 DFMA R10, R10, 2, -R34 ;  /* 0x400000000a0aa82b */ /* 0x000fe40000000822 */
[----:B------:R-:W-:-:S08]  /*16f0*/  DFMA R36, R28, R36, R28 ;  /* 0x000000241c24722b */ /* 0x000fd0000000001c */
[----:B------:R-:W-:Y:S01]  /*1700*/  @!P2 LOP3.LUT R30, R11, 0x7ff00000, RZ, 0xc0, !PT ;  /* 0x7ff000000b1ea812 */ /* 0x000fe200078ec0ff */
[----:B------:R-:W-:-:S03]  /*1710*/  DMUL R34, R36, R10 ;  /* 0x0000000a24227228 */ /* 0x000fc60000000000 */
[----:B------:R-:W-:-:S04]  /*1720*/  IADD3 R32, PT, PT, R30, -0x1, RZ ;  /* 0xffffffff1e207810 */ /* 0x000fc80007ffe0ff */
[----:B------:R-:W-:Y:S01]  /*1730*/  ISETP.GT.U32.AND P0, PT, R32, 0x7feffffe, PT ;  /* 0x7feffffe2000780c */ /* 0x000fe20003f04070 */
[----:B------:R-:W-:Y:S01]  /*1740*/  VIADD R32, R6, 0xffffffff ;  /* 0xffffffff06207836 */ /* 0x000fe20000000000 */
[----:B------:R-:W-:-:S04]  /*1750*/  DFMA R28, R34, -R22, R10 ;  /* 0x80000016221c722b */ /* 0x000fc8000000000a */
[----:B------:R-:W-:-:S04]  /*1760*/  ISETP.GT.U32.OR P0, PT, R32, 0x7feffffe, P0 ;  /* 0x7feffffe2000780c */ /* 0x000fc80000704470 */
[----:B------:R-:W-:-:S09]  /*1770*/  DFMA R28, R36, R28, R34 ;  /* 0x0000001c241c722b */ /* 0x000fd20000000022 */
[----:B------:R-:W-:Y:S05]  /*1780*/  @P0 BRA `(.L_x_19) ;  /* 0x00000000006c0947 */ /* 0x000fea0003800000 */
[----:B------:R-:W-:-:S04]  /*1790*/  LOP3.LUT R6, R25, 0x7ff00000, RZ, 0xc0, !PT ;  /* 0x7ff0000019067812 */ /* 0x000fc800078ec0ff */
[CC--:B------:R-:W-:Y:S02]  /*17a0*/  VIADDMNMX R26, R3.reuse, -R6.reuse, 0xb9600000, !PT ;  /* 0xb9600000031a7446 */ /* 0x0c0fe40007800906 */
[----:B------:R-:W-:Y:S02]  /*17b0*/  ISETP.GE.U32.AND P0, PT, R3, R6, PT ;  /* 0x000000060300720c */ /* 0x000fe40003f06070 */
[----:B------:R-:W-:Y:S02]  /*17c0*/  VIMNMX R26, PT, PT, R26, 0x46a00000, PT ;  /* 0x46a000001a1a7848 */ /* 0x000fe40003fe0100 */
[----:B------:R-:W-:-:S05]  /*17d0*/  SEL R3, R4, 0x63400000, !P0 ;  /* 0x6340000004037807 */ /* 0x000fca0004000000 */
[----:B------:R-:W-:Y:S02]  /*17e0*/  IMAD.IADD R3, R26, 0x1, -R3 ;  /* 0x000000011a037824 */ /* 0x000fe400078e0a03 */
[----:B------:R-:W-:-:S03]  /*17f0*/  IMAD.MOV.U32 R26, RZ, RZ, RZ ;  /* 0x000000ffff1a7224 */ /* 0x000fc600078e00ff */
[----:B------:R-:W-:-:S06]  /*1800*/  IADD3 R27, PT, PT, R3, 0x7fe00000, RZ ;  /* 0x7fe00000031b7810 */ /* 0x000fcc0007ffe0ff */
[----:B------:R-:W-:-:S10]  /*1810*/  DMUL R34, R28, R26 ;  /* 0x0000001a1c227228 */ /* 0x000fd40000000000 */
[----:B------:R-:W-:-:S13]  /*1820*/  FSETP.GTU.AND P0, PT, |R35|, 1.469367938527859385e-39, PT ;  /* 0x001000002300780b */ /* 0x000fda0003f0c200 */
[----:B------:R-:W-:Y:S05]  /*1830*/  @P0 BRA `(.L_x_20) ;  /* 0x0000000000940947 */ /* 0x000fea0003800000 */
[----:B------:R-:W-:Y:S01]  /*1840*/  DFMA R10, R28, -R22, R10 ;  /* 0x800000161c0a722b */ /* 0x000fe2000000000a */
[----:B------:R-:W-:-:S09]  /*1850*/  IMAD.MOV.U32 R26, RZ, RZ, RZ ;  /* 0x000000ffff1a7224 */ /* 0x000fd200078e00ff */
[C---:B------:R-:W-:Y:S02]  /*1860*/  FSETP.NEU.AND P0, PT, R11.reuse, RZ, PT ;  /* 0x000000ff0b00720b */ /* 0x040fe40003f0d000 */
[----:B------:R-:W-:-:S04]  /*1870*/  LOP3.LUT R24, R11, 0x80000000, R25, 0x48, !PT ;  /* 0x800000000b187812 */ /* 0x000fc800078e4819 */
[----:B------:R-:W-:-:S07]  /*1880*/  LOP3.LUT R27, R24, R27, RZ, 0xfc, !PT ;  /* 0x0000001b181b7212 */ /* 0x000fce00078efcff */
[----:B------:R-:W-:Y:S05]  /*1890*/  @!P0 BRA `(.L_x_20) ;  /* 0x00000000007c8947 */ /* 0x000fea0003800000 */
[C---:B------:R-:W-:Y:S01]  /*18a0*/  IADD3 R11, PT, PT, -R3.reuse, RZ, RZ ;  /* 0x000000ff030b7210 */ /* 0x040fe20007ffe1ff */
[----:B------:R-:W-:Y:S01]  /*18b0*/  IMAD.MOV.U32 R10, RZ, RZ, RZ ;  /* 0x000000ffff0a7224 */ /* 0x000fe200078e00ff */
[----:B------:R-:W-:-:S05]  /*18c0*/  IADD3 R3, PT, PT, -R3, -0x43300000, RZ ;  /* 0xbcd0000003037810 */ /* 0x000fca0007ffe1ff */
[----:B------:R-:W-:Y:S02]  /*18d0*/  DFMA R10, R34, -R10, R28 ;  /* 0x8000000a220a722b */ /* 0x000fe4000000001c */
[----:B------:R-:W-:-:S08]  /*18e0*/  DMUL.RP R28, R28, R26 ;  /* 0x0000001a1c1c7228 */ /* 0x000fd00000008000 */
[----:B------:R-:W-:Y:S02]  /*18f0*/  FSETP.NEU.AND P0, PT, |R11|, R3, PT ;  /* 0x000000030b00720b */ /* 0x000fe40003f0d200 */
[----:B------:R-:W-:Y:S02]  /*1900*/  LOP3.LUT R3, R29, R24, RZ, 0x3c, !PT ;  /* 0x000000181d037212 */ /* 0x000fe400078e3cff */
[----:B------:R-:W-:Y:S02]  /*1910*/  FSEL R34, R28, R34, !P0 ;  /* 0x000000221c227208 */ /* 0x000fe40004000000 */
[----:B------:R-:W-:Y:S01]  /*1920*/  FSEL R35, R3, R35, !P0 ;  /* 0x0000002303237208 */ /* 0x000fe20004000000 */
[----:B------:R-:W-:Y:S06]  /*1930*/  BRA `(.L_x_20) ;  /* 0x0000000000547947 */ /* 0x000fec0003800000 */
.L_x_19:
[----:B------:R-:W-:-:S14]  /*1940*/  DSETP.NAN.AND P0, PT, R26, R26, PT ;  /* 0x0000001a1a00722a */ /* 0x000fdc0003f08000 */
[----:B------:R-:W-:Y:S05]  /*1950*/  @P0 BRA `(.L_x_21) ;  /* 0x0000000000440947 */ /* 0x000fea0003800000 */
[----:B------:R-:W-:-:S14]  /*1960*/  DSETP.NAN.AND P0, PT, R24, R24, PT ;  /* 0x000000181800722a */ /* 0x000fdc0003f08000 */
[----:B------:R-:W-:Y:S05]  /*1970*/  @P0 BRA `(.L_x_22) ;  /* 0x0000000000300947 */ /* 0x000fea0003800000 */
[----:B------:R-:W-:Y:S01]  /*1980*/  ISETP.NE.AND P0, PT, R30, R6, PT ;  /* 0x000000061e00720c */ /* 0x000fe20003f05270 */
[----:B------:R-:W-:Y:S01]  /*1990*/  IMAD.MOV.U32 R34, RZ, RZ, 0x0 ;  /* 0x00000000ff227424 */ /* 0x000fe200078e00ff */
[----:B------:R-:W-:-:S11]  /*19a0*/  MOV R35, 0xfff80000 ;  /* 0xfff8000000237802 */ /* 0x000fd60000000f00 */
[----:B------:R-:W-:Y:S05]  /*19b0*/  @!P0 BRA `(.L_x_20) ;  /* 0x0000000000348947 */ /* 0x000fea0003800000 */
[----:B------:R-:W-:Y:S02]  /*19c0*/  ISETP.NE.AND P0, PT, R30, 0x7ff00000, PT ;  /* 0x7ff000001e00780c */ /* 0x000fe40003f05270 */
[----:B------:R-:W-:Y:S02]  /*19d0*/  LOP3.LUT R35, R27, 0x80000000, R25, 0x48, !PT ;  /* 0x800000001b237812 */ /* 0x000fe400078e4819 */
[----:B------:R-:W-:-:S13]  /*19e0*/  ISETP.EQ.OR P0, PT, R6, RZ, !P0 ;  /* 0x000000ff0600720c */ /* 0x000fda0004702670 */
[----:B------:R-:W-:Y:S01]  /*19f0*/  @P0 LOP3.LUT R3, R35, 0x7ff00000, RZ, 0xfc, !PT ;  /* 0x7ff0000023030812 */ /* 0x000fe200078efcff */
[----:B------:R-:W-:Y:S02]  /*1a00*/  @!P0 IMAD.MOV.U32 R34, RZ, RZ, RZ ;  /* 0x000000ffff228224 */ /* 0x000fe400078e00ff */
[----:B------:R-:W-:Y:S01]  /*1a10*/  @P0 IMAD.MOV.U32 R34, RZ, RZ, RZ ;  /* 0x000000ffff220224 */ /* 0x000fe200078e00ff */
[----:B------:R-:W-:Y:S01]  /*1a20*/  @P0 MOV R35, R3 ;  /* 0x0000000300230202 */ /* 0x000fe20000000f00 */
[----:B------:R-:W-:Y:S06]  /*1a30*/  BRA `(.L_x_20) ;  /* 0x0000000000147947 */ /* 0x000fec0003800000 */
.L_x_22:
[----:B------:R-:W-:Y:S01]  /*1a40*/  LOP3.LUT R35, R25, 0x80000, RZ, 0xfc, !PT ;  /* 0x0008000019237812 */ /* 0x000fe200078efcff */
[----:B------:R-:W-:Y:S01]  /*1a50*/  IMAD.MOV.U32 R34, RZ, RZ, R24 ;  /* 0x000000ffff227224 */ /* 0x000fe200078e0018 */
[----:B------:R-:W-:Y:S06]  /*1a60*/  BRA `(.L_x_20) ;  /* 0x0000000000087947 */ /* 0x000fec0003800000 */
.L_x_21:
[----:B------:R-:W-:Y:S01]  /*1a70*/  LOP3.LUT R35, R27, 0x80000, RZ, 0xfc, !PT ;  /* 0x000800001b237812 */ /* 0x000fe200078efcff */
[----:B------:R-:W-:-:S07]  /*1a80*/  IMAD.MOV.U32 R34, RZ, RZ, R26 ;  /* 0x000000ffff227224 */ /* 0x000fce00078e001a */
.L_x_20:
[----:B------:R-:W-:Y:S05]  /*1a90*/  BSYNC.RECONVERGENT B1 ;  /* 0x0000000000017941 */ /* 0x000fea0003800200 */
.L_x_18:
[----:B------:R-:W-:-:S04]  /*1aa0*/  HFMA2 R3, -RZ, RZ, 0, 0 ;  /* 0x00000000ff037431 */ /* 0x000fc800000001ff */
[----:B------:R-:W-:Y:S05]  /*1ab0*/  RET.REL.NODEC R2 `(_Z13inverseMatrixPdS_ii) ;  /* 0xffffffe402507950 */ /* 0x000fea0003c3ffff */
.L_x_23:
[----:B------:R-:W-:-:S00]  /*1ac0*/  BRA `(.L_x_23) ;  /* 0xfffffffc00fc7947 */ /* 0x000fc0000383ffff */
[----:B------:R-:W-:-:S00]  /*1ad0*/  NOP ;  /* 0x0000000000007918 */ /* 0x000fc00000000000 */
        /* <DEDUP_REMOVED lines=10> */
.L_x_24:


//--------------------- .nv.shared.reserved.0     --------------------------
	.section	.nv.shared.reserved.0,"aw",@nobits
	.weak		__nv_reservedSMEM_offset_0_alias
	.size		__nv_reservedSMEM_offset_0_alias, 0, 64
	.other		__nv_reservedSMEM_offset_0_alias,@"STO_CUDA_RESERVED_SHARED STV_DEFAULT"
__nv_reservedSMEM_offset_0_alias:
	.zero		0
	.zero		64


//--------------------- .nv.constant0._Z13inverseMatrixPdS_ii --------------------------
	.section	.nv.constant0._Z13inverseMatrixPdS_ii,"a",@progbits
	.sectionflags	@""
	.align	4
.nv.constant0._Z13inverseMatrixPdS_ii:
	.zero		920


//--------------------- SYMBOLS --------------------------

	.type		.nv.reservedSmem.offset0,@object
	.size		.nv.reservedSmem.offset0,0x4
